//
// Generated by NVIDIA NVVM Compiler
//
// Compiler Build ID: CL-36424714
// Cuda compilation tools, release 13.0, V13.0.88
// Based on NVVM 20.0.0
//

.version 9.0
.target sm_100
.address_size 64

	// .globl	_Z11kernelAdd2dPfS_S_i

.visible .entry _Z11kernelAdd2dPfS_S_i(
	.param .u64 .ptr .align 1 _Z11kernelAdd2dPfS_S_i_param_0,
	.param .u64 .ptr .align 1 _Z11kernelAdd2dPfS_S_i_param_1,
	.param .u64 .ptr .align 1 _Z11kernelAdd2dPfS_S_i_param_2,
	.param .u32 _Z11kernelAdd2dPfS_S_i_param_3
)
{
	.reg .pred 	%p<3>;
	.reg .b32 	%r<11>;
	.reg .b32 	%f<4>;
	.reg .b64 	%rd<11>;

	ld.param.u64 	%rd4, [_Z11kernelAdd2dPfS_S_i_param_0];
	ld.param.u64 	%rd5, [_Z11kernelAdd2dPfS_S_i_param_1];
	ld.param.u64 	%rd6, [_Z11kernelAdd2dPfS_S_i_param_2];
	ld.param.u32 	%r6, [_Z11kernelAdd2dPfS_S_i_param_3];
	mov.u32 	%r7, %ctaid.x;
	mov.u32 	%r1, %ntid.x;
	mov.u32 	%r8, %tid.x;
	mad.lo.s32 	%r10, %r7, %r1, %r8;
	setp.ge.s32 	%p1, %r10, %r6;
	@%p1 bra 	$L__BB0_3;
	mov.u32 	%r9, %nctaid.x;
	mul.lo.s32 	%r3, %r1, %r9;
	cvta.to.global.u64 	%rd1, %rd4;
	cvta.to.global.u64 	%rd2, %rd5;
	cvta.to.global.u64 	%rd3, %rd6;
$L__BB0_2:
	mul.wide.s32 	%rd7, %r10, 4;
	add.s64 	%rd8, %rd1, %rd7;
	ld.global.f32 	%f1, [%rd8];
	add.s64 	%rd9, %rd2, %rd7;
	ld.global.f32 	%f2, [%rd9];
	add.f32 	%f3, %f1, %f2;
	add.s64 	%rd10, %rd3, %rd7;
	st.global.f32 	[%rd10], %f3;
	add.s32 	%r10, %r10, %r3;
	setp.lt.s32 	%p2, %r10, %r6;
	@%p2 bra 	$L__BB0_2;
$L__BB0_3:
	ret;

}
	// .globl	_Z11kernelSub2dPfS_S_i
.visible .entry _Z11kernelSub2dPfS_S_i(
	.param .u64 .ptr .align 1 _Z11kernelSub2dPfS_S_i_param_0,
	.param .u64 .ptr .align 1 _Z11kernelSub2dPfS_S_i_param_1,
	.param .u64 .ptr .align 1 _Z11kernelSub2dPfS_S_i_param_2,
	.param .u32 _Z11kernelSub2dPfS_S_i_param_3
)
{
	.reg .pred 	%p<3>;
	.reg .b32 	%r<11>;
	.reg .b32 	%f<4>;
	.reg .b64 	%rd<11>;

	ld.param.u64 	%rd4, [_Z11kernelSub2dPfS_S_i_param_0];
	ld.param.u64 	%rd5, [_Z11kernelSub2dPfS_S_i_param_1];
	ld.param.u64 	%rd6, [_Z11kernelSub2dPfS_S_i_param_2];
	ld.param.u32 	%r6, [_Z11kernelSub2dPfS_S_i_param_3];
	mov.u32 	%r7, %ctaid.x;
	mov.u32 	%r1, %ntid.x;
	mov.u32 	%r8, %tid.x;
	mad.lo.s32 	%r10, %r7, %r1, %r8;
	setp.ge.s32 	%p1, %r10, %r6;
	@%p1 bra 	$L__BB1_3;
	mov.u32 	%r9, %nctaid.x;
	mul.lo.s32 	%r3, %r1, %r9;
	cvta.to.global.u64 	%rd1, %rd4;
	cvta.to.global.u64 	%rd2, %rd5;
	cvta.to.global.u64 	%rd3, %rd6;
$L__BB1_2:
	mul.wide.s32 	%rd7, %r10, 4;
	add.s64 	%rd8, %rd1, %rd7;
	ld.global.f32 	%f1, [%rd8];
	add.s64 	%rd9, %rd2, %rd7;
	ld.global.f32 	%f2, [%rd9];
	sub.f32 	%f3, %f1, %f2;
	add.s64 	%rd10, %rd3, %rd7;
	st.global.f32 	[%rd10], %f3;
	add.s32 	%r10, %r10, %r3;
	setp.lt.s32 	%p2, %r10, %r6;
	@%p2 bra 	$L__BB1_2;
$L__BB1_3:
	ret;

}
	// .globl	_Z11kernelMul2dPfS_S_i
.visible .entry _Z11kernelMul2dPfS_S_i(
	.param .u64 .ptr .align 1 _Z11kernelMul2dPfS_S_i_param_0,
	.param .u64 .ptr .align 1 _Z11kernelMul2dPfS_S_i_param_1,
	.param .u64 .ptr .align 1 _Z11kernelMul2dPfS_S_i_param_2,
	.param .u32 _Z11kernelMul2dPfS_S_i_param_3
)
{
	.reg .pred 	%p<3>;
	.reg .b32 	%r<11>;
	.reg .b32 	%f<4>;
	.reg .b64 	%rd<11>;

	ld.param.u64 	%rd4, [_Z11kernelMul2dPfS_S_i_param_0];
	ld.param.u64 	%rd5, [_Z11kernelMul2dPfS_S_i_param_1];
	ld.param.u64 	%rd6, [_Z11kernelMul2dPfS_S_i_param_2];
	ld.param.u32 	%r6, [_Z11kernelMul2dPfS_S_i_param_3];
	mov.u32 	%r7, %ctaid.x;
	mov.u32 	%r1, %ntid.x;
	mov.u32 	%r8, %tid.x;
	mad.lo.s32 	%r10, %r7, %r1, %r8;
	setp.ge.s32 	%p1, %r10, %r6;
	@%p1 bra 	$L__BB2_3;
	mov.u32 	%r9, %nctaid.x;
	mul.lo.s32 	%r3, %r1, %r9;
	cvta.to.global.u64 	%rd1, %rd4;
	cvta.to.global.u64 	%rd2, %rd5;
	cvta.to.global.u64 	%rd3, %rd6;
$L__BB2_2:
	mul.wide.s32 	%rd7, %r10, 4;
	add.s64 	%rd8, %rd1, %rd7;
	ld.global.f32 	%f1, [%rd8];
	add.s64 	%rd9, %rd2, %rd7;
	ld.global.f32 	%f2, [%rd9];
	mul.f32 	%f3, %f1, %f2;
	add.s64 	%rd10, %rd3, %rd7;
	st.global.f32 	[%rd10], %f3;
	add.s32 	%r10, %r10, %r3;
	setp.lt.s32 	%p2, %r10, %r6;
	@%p2 bra 	$L__BB2_2;
$L__BB2_3:
	ret;

}
	// .globl	_Z11kernelDiv2dPfS_S_i
.visible .entry _Z11kernelDiv2dPfS_S_i(
	.param .u64 .ptr .align 1 _Z11kernelDiv2dPfS_S_i_param_0,
	.param .u64 .ptr .align 1 _Z11kernelDiv2dPfS_S_i_param_1,
	.param .u64 .ptr .align 1 _Z11kernelDiv2dPfS_S_i_param_2,
	.param .u32 _Z11kernelDiv2dPfS_S_i_param_3
)
{
	.reg .pred 	%p<3>;
	.reg .b32 	%r<11>;
	.reg .b32 	%f<4>;
	.reg .b64 	%rd<11>;

	ld.param.u64 	%rd4, [_Z11kernelDiv2dPfS_S_i_param_0];
	ld.param.u64 	%rd5, [_Z11kernelDiv2dPfS_S_i_param_1];
	ld.param.u64 	%rd6, [_Z11kernelDiv2dPfS_S_i_param_2];
	ld.param.u32 	%r6, [_Z11kernelDiv2dPfS_S_i_param_3];
	mov.u32 	%r7, %ctaid.x;
	mov.u32 	%r1, %ntid.x;
	mov.u32 	%r8, %tid.x;
	mad.lo.s32 	%r10, %r7, %r1, %r8;
	setp.ge.s32 	%p1, %r10, %r6;
	@%p1 bra 	$L__BB3_3;
	mov.u32 	%r9, %nctaid.x;
	mul.lo.s32 	%r3, %r1, %r9;
	cvta.to.global.u64 	%rd1, %rd4;
	cvta.to.global.u64 	%rd2, %rd5;
	cvta.to.global.u64 	%rd3, %rd6;
$L__BB3_2:
	mul.wide.s32 	%rd7, %r10, 4;
	add.s64 	%rd8, %rd1, %rd7;
	ld.global.f32 	%f1, [%rd8];
	add.s64 	%rd9, %rd2, %rd7;
	ld.global.f32 	%f2, [%rd9];
	div.rn.f32 	%f3, %f1, %f2;
	add.s64 	%rd10, %rd3, %rd7;
	st.global.f32 	[%rd10], %f3;
	add.s32 	%r10, %r10, %r3;
	setp.lt.s32 	%p2, %r10, %r6;
	@%p2 bra 	$L__BB3_2;
$L__BB3_3:
	ret;

}


// ===== COMPILED SASS (sm_100) =====

	.target	sm_100

	.elftype	@"ET_EXEC"


//--------------------- .note.nv.tkinfo           --------------------------
	.section	.note.nv.tkinfo,"",@"SHT_NOTE"
	.sectionflags	@"SHF_NOTE_NV_TKINFO"
	.tkinfo
        /*0018*/ 	.word	0x00000002
        /*0030*/ 	.string	""
        /*0030*/ 	.string	"ptxas"
        /*0030*/ 	.string	"Cuda compilation tools, release 13.0, V13.0.88"
        /*0030*/ 	.string	"Build cuda_13.0.r13.0/compiler.36424714_0"
        /*0030*/ 	.string	"-arch sm_100 -m 64 "



//--------------------- .note.nv.cuinfo           --------------------------
	.section	.note.nv.cuinfo,"",@"SHT_NOTE"
	.sectionflags	@"SHF_NOTE_NV_CUINFO"
        /*0018*/ 	.short	0x0002
        /*001a*/ 	.short	0x0064
        /*001c*/ 	.short	0x0082
	.zero		2


//--------------------- .nv.info                  --------------------------
	.section	.nv.info,"",@"SHT_CUDA_INFO"
	.align	4


	//----- nvinfo : EIATTR_REGCOUNT
	.align		4
        /*0000*/ 	.byte	0x04, 0x2f
        /*0002*/ 	.short	(.L_1 - .L_0)
	.align		4
.L_0:
        /*0004*/ 	.word	index@(_Z11kernelAdd2dPfS_S_i)
        /*0008*/ 	.word	0x00000014


	//----- nvinfo : EIATTR_FRAME_SIZE
	.align		4
.L_1:
        /*000c*/ 	.byte	0x04, 0x11
        /*000e*/ 	.short	(.L_3 - .L_2)
	.align		4
.L_2:
        /*0010*/ 	.word	index@(_Z11kernelAdd2dPfS_S_i)
        /*0014*/ 	.word	0x00000000


	//----- nvinfo : EIATTR_REGCOUNT
	.align		4
.L_3:
        /*0018*/ 	.byte	0x04, 0x2f
        /*001a*/ 	.short	(.L_5 - .L_4)
	.align		4
.L_4:
        /*001c*/ 	.word	index@(_Z11kernelSub2dPfS_S_i)
        /*0020*/ 	.word	0x00000014


	//----- nvinfo : EIATTR_FRAME_SIZE
	.align		4
.L_5:
        /*0024*/ 	.byte	0x04, 0x11
        /*0026*/ 	.short	(.L_7 - .L_6)
	.align		4
.L_6:
        /*0028*/ 	.word	index@(_Z11kernelSub2dPfS_S_i)
        /*002c*/ 	.word	0x00000000


	//----- nvinfo : EIATTR_REGCOUNT
	.align		4
.L_7:
        /*0030*/ 	.byte	0x04, 0x2f
        /*0032*/ 	.short	(.L_9 - .L_8)
	.align		4
.L_8:
        /*0034*/ 	.word	index@(_Z11kernelMul2dPfS_S_i)
        /*0038*/ 	.word	0x00000014


	//----- nvinfo : EIATTR_FRAME_SIZE
	.align		4
.L_9:
        /*003c*/ 	.byte	0x04, 0x11
        /*003e*/ 	.short	(.L_11 - .L_10)
	.align		4
.L_10:
        /*0040*/ 	.word	index@(_Z11kernelMul2dPfS_S_i)
        /*0044*/ 	.word	0x00000000


	//----- nvinfo : EIATTR_REGCOUNT
	.align		4
.L_11:
        /*0048*/ 	.byte	0x04, 0x2f
        /*004a*/ 	.short	(.L_13 - .L_12)
	.align		4
.L_12:
        /*004c*/ 	.word	index@(_Z11kernelDiv2dPfS_S_i)
        /*0050*/ 	.word	0x00000016


	//----- nvinfo : EIATTR_FRAME_SIZE
	.align		4
.L_13:
        /*0054*/ 	.byte	0x04, 0x11
        /*0056*/ 	.short	(.L_15 - .L_14)
	.align		4
.L_14:
        /*0058*/ 	.word	index@($__internal_0_$__cuda_sm3x_div_rn_noftz_f32_slowpath)
        /*005c*/ 	.word	0x00000000


	//----- nvinfo : EIATTR_FRAME_SIZE
	.align		4
.L_15:
        /*0060*/ 	.byte	0x04, 0x11
        /*0062*/ 	.short	(.L_17 - .L_16)
	.align		4
.L_16:
        /*0064*/ 	.word	index@(_Z11kernelDiv2dPfS_S_i)
        /*0068*/ 	.word	0x00000000


	//----- nvinfo : EIATTR_MIN_STACK_SIZE
	.align		4
.L_17:
        /*006c*/ 	.byte	0x04, 0x12
        /*006e*/ 	.short	(.L_19 - .L_18)
	.align		4
.L_18:
        /*0070*/ 	.word	index@(_Z11kernelDiv2dPfS_S_i)
        /*0074*/ 	.word	0x00000000


	//----- nvinfo : EIATTR_MIN_STACK_SIZE
	.align		4
.L_19:
        /*0078*/ 	.byte	0x04, 0x12
        /*007a*/ 	.short	(.L_21 - .L_20)
	.align		4
.L_20:
        /*007c*/ 	.word	index@(_Z11kernelMul2dPfS_S_i)
        /*0080*/ 	.word	0x00000000


	//----- nvinfo : EIATTR_MIN_STACK_SIZE
	.align		4
.L_21:
        /*0084*/ 	.byte	0x04, 0x12
        /*0086*/ 	.short	(.L_23 - .L_22)
	.align		4
.L_22:
        /*0088*/ 	.word	index@(_Z11kernelSub2dPfS_S_i)
        /*008c*/ 	.word	0x00000000


	//----- nvinfo : EIATTR_MIN_STACK_SIZE
	.align		4
.L_23:
        /*0090*/ 	.byte	0x04, 0x12
        /*0092*/ 	.short	(.L_25 - .L_24)
	.align		4
.L_24:
        /*0094*/ 	.word	index@(_Z11kernelAdd2dPfS_S_i)
        /*0098*/ 	.word	0x00000000
.L_25:


//--------------------- .nv.compat                --------------------------
	.section	.nv.compat,"",@"SHT_CUDA_COMPAT_INFO"
	.align	4
        /*0000*/ 	.byte	0x02, 0x09, 0x00, 0x00, 0x02, 0x02, 0x01, 0x00, 0x02, 0x05, 0x05, 0x00, 0x03, 0x07, 0x01, 0x01
        /*0010*/ 	.byte	0x02, 0x03, 0x00, 0x00, 0x02, 0x06, 0x01, 0x00, 0x04, 0x0b, 0x08, 0x00, 0x01, 0x00, 0x00, 0x00
        /*0020*/ 	.byte	0x00, 0x00, 0x00, 0x00


//--------------------- .nv.info._Z11kernelDiv2dPfS_S_i --------------------------
	.section	.nv.info._Z11kernelDiv2dPfS_S_i,"",@"SHT_CUDA_INFO"
	.sectionflags	@""
	.align	4


	//----- nvinfo : EIATTR_CUDA_API_VERSION
	.align		4
        /*0000*/ 	.byte	0x04, 0x37
        /*0002*/ 	.short	(.L_27 - .L_26)
.L_26:
        /*0004*/ 	.word	0x00000082


	//----- nvinfo : EIATTR_KPARAM_INFO
	.align		4
.L_27:
        /*0008*/ 	.byte	0x04, 0x17
        /*000a*/ 	.short	(.L_29 - .L_28)
.L_28:
        /*000c*/ 	.word	0x00000000
        /*0010*/ 	.short	0x0003
        /*0012*/ 	.short	0x0018
        /*0014*/ 	.byte	0x00, 0xf0, 0x11, 0x00


	//----- nvinfo : EIATTR_KPARAM_INFO
	.align		4
.L_29:
        /*0018*/ 	.byte	0x04, 0x17
        /*001a*/ 	.short	(.L_31 - .L_30)
.L_30:
        /*001c*/ 	.word	0x00000000
        /*0020*/ 	.short	0x0002
        /*0022*/ 	.short	0x0010
        /*0024*/ 	.byte	0x00, 0xf5, 0x21, 0x00


	//----- nvinfo : EIATTR_KPARAM_INFO
	.align		4
.L_31:
        /*0028*/ 	.byte	0x04, 0x17
        /*002a*/ 	.short	(.L_33 - .L_32)
.L_32:
        /*002c*/ 	.word	0x00000000
        /*0030*/ 	.short	0x0001
        /*0032*/ 	.short	0x0008
        /*0034*/ 	.byte	0x00, 0xf5, 0x21, 0x00


	//----- nvinfo : EIATTR_KPARAM_INFO
	.align		4
.L_33:
        /*0038*/ 	.byte	0x04, 0x17
        /*003a*/ 	.short	(.L_35 - .L_34)
.L_34:
        /*003c*/ 	.word	0x00000000
        /*0040*/ 	.short	0x0000
        /*0042*/ 	.short	0x0000
        /*0044*/ 	.byte	0x00, 0xf5, 0x21, 0x00


	//----- nvinfo : EIATTR_SPARSE_MMA_MASK
	.align		4
.L_35:
        /*0048*/ 	.byte	0x03, 0x50
        /*004a*/ 	.short	0x0000


	//----- nvinfo : EIATTR_MAXREG_COUNT
	.align		4
        /*004c*/ 	.byte	0x03, 0x1b
        /*004e*/ 	.short	0x00ff


	//----- nvinfo : EIATTR_MERCURY_ISA_VERSION
	.align		4
        /*0050*/ 	.byte	0x03, 0x5f
        /*0052*/ 	.short	0x0101


	//----- nvinfo : EIATTR_VRC_CTA_INIT_COUNT
	.align		4
        /*0054*/ 	.byte	0x02, 0x4a
	.zero		1
	.zero		1


	//----- nvinfo : EIATTR_EXIT_INSTR_OFFSETS
	.align		4
        /*0058*/ 	.byte	0x04, 0x1c
        /*005a*/ 	.short	(.L_37 - .L_36)


	//   ....[0]....
.L_36:
        /*005c*/ 	.word	0x00000070


	//   ....[1]....
        /*0060*/ 	.word	0x00000260


	//----- nvinfo : EIATTR_CRS_STACK_SIZE
	.align		4
.L_37:
        /*0064*/ 	.byte	0x04, 0x1e
        /*0066*/ 	.short	(.L_39 - .L_38)
.L_38:
        /*0068*/ 	.word	0x00000000


	//----- nvinfo : EIATTR_CBANK_PARAM_SIZE
	.align		4
.L_39:
        /*006c*/ 	.byte	0x03, 0x19
        /*006e*/ 	.short	0x001c


	//----- nvinfo : EIATTR_PARAM_CBANK
	.align		4
        /*0070*/ 	.byte	0x04, 0x0a
        /*0072*/ 	.short	(.L_41 - .L_40)
	.align		4
.L_40:
        /*0074*/ 	.word	index@(.nv.constant0._Z11kernelDiv2dPfS_S_i)
        /*0078*/ 	.short	0x0380
        /*007a*/ 	.short	0x001c


	//----- nvinfo : EIATTR_SW_WAR
	.align		4
.L_41:
        /*007c*/ 	.byte	0x04, 0x36
        /*007e*/ 	.short	(.L_43 - .L_42)
.L_42:
        /*0080*/ 	.word	0x00000008
.L_43:


//--------------------- .nv.info._Z11kernelMul2dPfS_S_i --------------------------
	.section	.nv.info._Z11kernelMul2dPfS_S_i,"",@"SHT_CUDA_INFO"
	.sectionflags	@""
	.align	4


	//----- nvinfo : EIATTR_CUDA_API_VERSION
	.align		4
        /*0000*/ 	.byte	0x04, 0x37
        /*0002*/ 	.short	(.L_45 - .L_44)
.L_44:
        /*0004*/ 	.word	0x00000082


	//----- nvinfo : EIATTR_KPARAM_INFO
	.align		4
.L_45:
        /*0008*/ 	.byte	0x04, 0x17
        /*000a*/ 	.short	(.L_47 - .L_46)
.L_46:
        /*000c*/ 	.word	0x00000000
        /*0010*/ 	.short	0x0003
        /*0012*/ 	.short	0x0018
        /*0014*/ 	.byte	0x00, 0xf0, 0x11, 0x00


	//----- nvinfo : EIATTR_KPARAM_INFO
	.align		4
.L_47:
        /*0018*/ 	.byte	0x04, 0x17
        /*001a*/ 	.short	(.L_49 - .L_48)
.L_48:
        /*001c*/ 	.word	0x00000000
        /*0020*/ 	.short	0x0002
        /*0022*/ 	.short	0x0010
        /*0024*/ 	.byte	0x00, 0xf5, 0x21, 0x00


	//----- nvinfo : EIATTR_KPARAM_INFO
	.align		4
.L_49:
        /*0028*/ 	.byte	0x04, 0x17
        /*002a*/ 	.short	(.L_51 - .L_50)
.L_50:
        /*002c*/ 	.word	0x00000000
        /*0030*/ 	.short	0x0001
        /*0032*/ 	.short	0x0008
        /*0034*/ 	.byte	0x00, 0xf5, 0x21, 0x00


	//----- nvinfo : EIATTR_KPARAM_INFO
	.align		4
.L_51:
        /*0038*/ 	.byte	0x04, 0x17
        /*003a*/ 	.short	(.L_53 - .L_52)
.L_52:
        /*003c*/ 	.word	0x00000000
        /*0040*/ 	.short	0x0000
        /*0042*/ 	.short	0x0000
        /*0044*/ 	.byte	0x00, 0xf5, 0x21, 0x00


	//----- nvinfo : EIATTR_SPARSE_MMA_MASK
	.align		4
.L_53:
        /*0048*/ 	.byte	0x03, 0x50
        /*004a*/ 	.short	0x0000


	//----- nvinfo : EIATTR_MAXREG_COUNT
	.align		4
        /*004c*/ 	.byte	0x03, 0x1b
        /*004e*/ 	.short	0x00ff


	//----- nvinfo : EIATTR_MERCURY_ISA_VERSION
	.align		4
        /*0050*/ 	.byte	0x03, 0x5f
        /*0052*/ 	.short	0x0101


	//----- nvinfo : EIATTR_VRC_CTA_INIT_COUNT
	.align		4
        /*0054*/ 	.byte	0x02, 0x4a
	.zero		1
	.zero		1


	//----- nvinfo : EIATTR_EXIT_INSTR_OFFSETS
	.align		4
        /*0058*/ 	.byte	0x04, 0x1c
        /*005a*/ 	.short	(.L_55 - .L_54)


	//   ....[0]....
.L_54:
        /*005c*/ 	.word	0x00000070


	//   ....[1]....
        /*0060*/ 	.word	0x00000180


	//----- nvinfo : EIATTR_CRS_STACK_SIZE
	.align		4
.L_55:
        /*0064*/ 	.byte	0x04, 0x1e
        /*0066*/ 	.short	(.L_57 - .L_56)
.L_56:
        /*0068*/ 	.word	0x00000000


	//----- nvinfo : EIATTR_CBANK_PARAM_SIZE
	.align		4
.L_57:
        /*006c*/ 	.byte	0x03, 0x19
        /*006e*/ 	.short	0x001c


	//----- nvinfo : EIATTR_PARAM_CBANK
	.align		4
        /*0070*/ 	.byte	0x04, 0x0a
        /*0072*/ 	.short	(.L_59 - .L_58)
	.align		4
.L_58:
        /*0074*/ 	.word	index@(.nv.constant0._Z11kernelMul2dPfS_S_i)
        /*0078*/ 	.short	0x0380
        /*007a*/ 	.short	0x001c


	//----- nvinfo : EIATTR_SW_WAR
	.align		4
.L_59:
        /*007c*/ 	.byte	0x04, 0x36
        /*007e*/ 	.short	(.L_61 - .L_60)
.L_60:
        /*0080*/ 	.word	0x00000008
.L_61:


//--------------------- .nv.info._Z11kernelSub2dPfS_S_i --------------------------
	.section	.nv.info._Z11kernelSub2dPfS_S_i,"",@"SHT_CUDA_INFO"
	.sectionflags	@""
	.align	4


	//----- nvinfo : EIATTR_CUDA_API_VERSION
	.align		4
        /*0000*/ 	.byte	0x04, 0x37
        /*0002*/ 	.short	(.L_63 - .L_62)
.L_62:
        /*0004*/ 	.word	0x00000082


	//----- nvinfo : EIATTR_KPARAM_INFO
	.align		4
.L_63:
        /*0008*/ 	.byte	0x04, 0x17
        /*000a*/ 	.short	(.L_65 - .L_64)
.L_64:
        /*000c*/ 	.word	0x00000000
        /*0010*/ 	.short	0x0003
        /*0012*/ 	.short	0x0018
        /*0014*/ 	.byte	0x00, 0xf0, 0x11, 0x00


	//----- nvinfo : EIATTR_KPARAM_INFO
	.align		4
.L_65:
        /*0018*/ 	.byte	0x04, 0x17
        /*001a*/ 	.short	(.L_67 - .L_66)
.L_66:
        /*001c*/ 	.word	0x00000000
        /*0020*/ 	.short	0x0002
        /*0022*/ 	.short	0x0010
        /*0024*/ 	.byte	0x00, 0xf5, 0x21, 0x00


	//----- nvinfo : EIATTR_KPARAM_INFO
	.align		4
.L_67:
        /*0028*/ 	.byte	0x04, 0x17
        /*002a*/ 	.short	(.L_69 - .L_68)
.L_68:
        /*002c*/ 	.word	0x00000000
        /*0030*/ 	.short	0x0001
        /*0032*/ 	.short	0x0008
        /*0034*/ 	.byte	0x00, 0xf5, 0x21, 0x00


	//----- nvinfo : EIATTR_KPARAM_INFO
	.align		4
.L_69:
        /*0038*/ 	.byte	0x04, 0x17
        /*003a*/ 	.short	(.L_71 - .L_70)
.L_70:
        /*003c*/ 	.word	0x00000000
        /*0040*/ 	.short	0x0000
        /*0042*/ 	.short	0x0000
        /*0044*/ 	.byte	0x00, 0xf5, 0x21, 0x00


	//----- nvinfo : EIATTR_SPARSE_MMA_MASK
	.align		4
.L_71:
        /*0048*/ 	.byte	0x03, 0x50
        /*004a*/ 	.short	0x0000


	//----- nvinfo : EIATTR_MAXREG_COUNT
	.align		4
        /*004c*/ 	.byte	0x03, 0x1b
        /*004e*/ 	.short	0x00ff


	//----- nvinfo : EIATTR_MERCURY_ISA_VERSION
	.align		4
        /*0050*/ 	.byte	0x03, 0x5f
        /*0052*/ 	.short	0x0101


	//----- nvinfo : EIATTR_VRC_CTA_INIT_COUNT
	.align		4
        /*0054*/ 	.byte	0x02, 0x4a
	.zero		1
	.zero		1


	//----- nvinfo : EIATTR_EXIT_INSTR_OFFSETS
	.align		4
        /*0058*/ 	.byte	0x04, 0x1c
        /*005a*/ 	.short	(.L_73 - .L_72)


	//   ....[0]....
.L_72:
        /*005c*/ 	.word	0x00000070


	//   ....[1]....
        /*0060*/ 	.word	0x00000180


	//----- nvinfo : EIATTR_CRS_STACK_SIZE
	.align		4
.L_73:
        /*0064*/ 	.byte	0x04, 0x1e
        /*0066*/ 	.short	(.L_75 - .L_74)
.L_74:
        /*0068*/ 	.word	0x00000000


	//----- nvinfo : EIATTR_CBANK_PARAM_SIZE
	.align		4
.L_75:
        /*006c*/ 	.byte	0x03, 0x19
        /*006e*/ 	.short	0x001c


	//----- nvinfo : EIATTR_PARAM_CBANK
	.align		4
        /*0070*/ 	.byte	0x04, 0x0a
        /*0072*/ 	.short	(.L_77 - .L_76)
	.align		4
.L_76:
        /*0074*/ 	.word	index@(.nv.constant0._Z11kernelSub2dPfS_S_i)
        /*0078*/ 	.short	0x0380
        /*007a*/ 	.short	0x001c


	//----- nvinfo : EIATTR_SW_WAR
	.align		4
.L_77:
        /*007c*/ 	.byte	0x04, 0x36
        /*007e*/ 	.short	(.L_79 - .L_78)
.L_78:
        /*0080*/ 	.word	0x00000008
.L_79:


//--------------------- .nv.info._Z11kernelAdd2dPfS_S_i --------------------------
	.section	.nv.info._Z11kernelAdd2dPfS_S_i,"",@"SHT_CUDA_INFO"
	.sectionflags	@""
	.align	4


	//----- nvinfo : EIATTR_CUDA_API_VERSION
	.align		4
        /*0000*/ 	.byte	0x04, 0x37
        /*0002*/ 	.short	(.L_81 - .L_80)
.L_80:
        /*0004*/ 	.word	0x00000082


	//----- nvinfo : EIATTR_KPARAM_INFO
	.align		4
.L_81:
        /*0008*/ 	.byte	0x04, 0x17
        /*000a*/ 	.short	(.L_83 - .L_82)
.L_82:
        /*000c*/ 	.word	0x00000000
        /*0010*/ 	.short	0x0003
        /*0012*/ 	.short	0x0018
        /*0014*/ 	.byte	0x00, 0xf0, 0x11, 0x00


	//----- nvinfo : EIATTR_KPARAM_INFO
	.align		4
.L_83:
        /*0018*/ 	.byte	0x04, 0x17
        /*001a*/ 	.short	(.L_85 - .L_84)
.L_84:
        /*001c*/ 	.word	0x00000000
        /*0020*/ 	.short	0x0002
        /*0022*/ 	.short	0x0010
        /*0024*/ 	.byte	0x00, 0xf5, 0x21, 0x00


	//----- nvinfo : EIATTR_KPARAM_INFO
	.align		4
.L_85:
        /*0028*/ 	.byte	0x04, 0x17
        /*002a*/ 	.short	(.L_87 - .L_86)
.L_86:
        /*002c*/ 	.word	0x00000000
        /*0030*/ 	.short	0x0001
        /*0032*/ 	.short	0x0008
        /*0034*/ 	.byte	0x00, 0xf5, 0x21, 0x00


	//----- nvinfo : EIATTR_KPARAM_INFO
	.align		4
.L_87:
        /*0038*/ 	.byte	0x04, 0x17
        /*003a*/ 	.short	(.L_89 - .L_88)
.L_88:
        /*003c*/ 	.word	0x00000000
        /*0040*/ 	.short	0x0000
        /*0042*/ 	.short	0x0000
        /*0044*/ 	.byte	0x00, 0xf5, 0x21, 0x00


	//----- nvinfo : EIATTR_SPARSE_MMA_MASK
	.align		4
.L_89:
        /*0048*/ 	.byte	0x03, 0x50
        /*004a*/ 	.short	0x0000


	//----- nvinfo : EIATTR_MAXREG_COUNT
	.align		4
        /*004c*/ 	.byte	0x03, 0x1b
        /*004e*/ 	.short	0x00ff


	//----- nvinfo : EIATTR_MERCURY_ISA_VERSION
	.align		4
        /*0050*/ 	.byte	0x03, 0x5f
        /*0052*/ 	.short	0x0101


	//----- nvinfo : EIATTR_VRC_CTA_INIT_COUNT
	.align		4
        /*0054*/ 	.byte	0x02, 0x4a
	.zero		1
	.zero		1


	//----- nvinfo : EIATTR_EXIT_INSTR_OFFSETS
	.align		4
        /*0058*/ 	.byte	0x04, 0x1c
        /*005a*/ 	.short	(.L_91 - .L_90)


	//   ....[0]....
.L_90:
        /*005c*/ 	.word	0x00000070


	//   ....[1]....
        /*0060*/ 	.word	0x00000180


	//----- nvinfo : EIATTR_CRS_STACK_SIZE
	.align		4
.L_91:
        /*0064*/ 	.byte	0x04, 0x1e
        /*0066*/ 	.short	(.L_93 - .L_92)
.L_92:
        /*0068*/ 	.word	0x00000000


	//----- nvinfo : EIATTR_CBANK_PARAM_SIZE
	.align		4
.L_93:
        /*006c*/ 	.byte	0x03, 0x19
        /*006e*/ 	.short	0x001c


	//----- nvinfo : EIATTR_PARAM_CBANK
	.align		4
        /*0070*/ 	.byte	0x04, 0x0a
        /*0072*/ 	.short	(.L_95 - .L_94)
	.align		4
.L_94:
        /*0074*/ 	.word	index@(.nv.constant0._Z11kernelAdd2dPfS_S_i)
        /*0078*/ 	.short	0x0380
        /*007a*/ 	.short	0x001c


	//----- nvinfo : EIATTR_SW_WAR
	.align		4
.L_95:
        /*007c*/ 	.byte	0x04, 0x36
        /*007e*/ 	.short	(.L_97 - .L_96)
.L_96:
        /*0080*/ 	.word	0x00000008
.L_97:


//--------------------- .nv.callgraph             --------------------------
	.section	.nv.callgraph,"",@"SHT_CUDA_CALLGRAPH"
	.align	4
	.sectionentsize	8
	.align		4
        /*0000*/ 	.word	0x00000000
	.align		4
        /*0004*/ 	.word	0xffffffff
	.align		4
        /*0008*/ 	.word	0x00000000
	.align		4
        /*000c*/ 	.word	0xfffffffe
	.align		4
        /*0010*/ 	.word	0x00000000
	.align		4
        /*0014*/ 	.word	0xfffffffd
	.align		4
        /*0018*/ 	.word	0x00000000
	.align		4
        /*001c*/ 	.word	0xfffffffc


//--------------------- .text._Z11kernelDiv2dPfS_S_i --------------------------
	.section	.text._Z11kernelDiv2dPfS_S_i,"ax",@progbits
	.align	128
        .global         _Z11kernelDiv2dPfS_S_i
        .type           _Z11kernelDiv2dPfS_S_i,@function
        .size           _Z11kernelDiv2dPfS_S_i,(.L_x_21 - _Z11kernelDiv2dPfS_S_i)
        .other          _Z11kernelDiv2dPfS_S_i,@"STO_CUDA_ENTRY STV_DEFAULT"
_Z11kernelDiv2dPfS_S_i:
.text._Z11kernelDiv2dPfS_S_i:
[----:B------:R-:W-:Y:S01]  /*0000*/  LDC R1, c[0x0][0x37c] ;  /* 0x0000df00ff017b82 */ /* 0x000fe20000000800 */
[----:B------:R-:W0:Y:S07]  /*0010*/  S2R R11, SR_TID.X ;  /* 0x00000000000b7919 */ /* 0x000e2e0000002100 */
[----:B------:R-:W0:Y:S01]  /*0020*/  S2UR UR4, SR_CTAID.X ;  /* 0x00000000000479c3 */ /* 0x000e220000002500 */
[----:B------:R-:W1:Y:S07]  /*0030*/  LDCU UR5, c[0x0][0x398] ;  /* 0x00007300ff0577ac */ /* 0x000e6e0008000800 */
[----:B------:R-:W0:Y:S02]  /*0040*/  LDC R2, c[0x0][0x360] ;  /* 0x0000d800ff027b82 */ /* 0x000e240000000800 */
[----:B0-----:R-:W-:-:S05]  /*0050*/  IMAD R11, R2, UR4, R11 ;  /* 0x00000004020b7c24 */ /* 0x001fca000f8e020b */
[----:B-1----:R-:W-:-:S13]  /*0060*/  ISETP.GE.AND P0, PT, R11, UR5, PT ;  /* 0x000000050b007c0c */ /* 0x002fda000bf06270 */
[----:B------:R-:W-:Y:S05]  /*0070*/  @P0 EXIT ;  /* 0x000000000000094d */ /* 0x000fea0003800000 */
[----:B------:R-:W0:Y:S01]  /*0080*/  LDC.64 R8, c[0x0][0x390] ;  /* 0x0000e400ff087b82 */ /* 0x000e220000000a00 */
[----:B------:R-:W1:Y:S01]  /*0090*/  LDCU UR4, c[0x0][0x370] ;  /* 0x00006e00ff0477ac */ /* 0x000e620008000800 */
[----:B------:R-:W2:Y:S06]  /*00a0*/  LDCU.64 UR6, c[0x0][0x358] ;  /* 0x00006b00ff0677ac */ /* 0x000eac0008000a00 */
[----:B------:R-:W3:Y:S01]  /*00b0*/  LDC.64 R6, c[0x0][0x380] ;  /* 0x0000e000ff067b82 */ /* 0x000ee20000000a00 */
[----:B------:R-:W4:Y:S07]  /*00c0*/  LDCU UR5, c[0x0][0x398] ;  /* 0x00007300ff0577ac */ /* 0x000f2e0008000800 */
[----:B------:R-:W0:Y:S01]  /*00d0*/  LDC.64 R4, c[0x0][0x388] ;  /* 0x0000e200ff047b82 */ /* 0x000e220000000a00 */
[----:B-1----:R-:W-:-:S07]  /*00e0*/  IMAD R2, R2, UR4, RZ ;  /* 0x0000000402027c24 */ /* 0x002fce000f8e02ff */
.L_x_2:
[----:B0-----:R-:W-:-:S06]  /*00f0*/  IMAD.WIDE R16, R11, 0x4, R4 ;  /* 0x000000040b107825 */ /* 0x001fcc00078e0204 */
[----:B--2---:R-:W2:Y:S01]  /*0100*/  LDG.E R16, desc[UR6][R16.64] ;  /* 0x0000000610107981 */ /* 0x004ea2000c1e1900 */
[----:B---3--:R-:W-:-:S05]  /*0110*/  IMAD.WIDE R14, R11, 0x4, R6 ;  /* 0x000000040b0e7825 */ /* 0x008fca00078e0206 */
[----:B------:R-:W3:Y:S01]  /*0120*/  LDG.E R0, desc[UR6][R14.64] ;  /* 0x000000060e007981 */ /* 0x000ee2000c1e1900 */
[--C-:B-1----:R-:W-:Y:S01]  /*0130*/  IMAD.MOV.U32 R13, RZ, RZ, R11.reuse ;  /* 0x000000ffff0d7224 */ /* 0x102fe200078e000b */
[----:B------:R-:W-:Y:S01]  /*0140*/  BSSY.RECONVERGENT B0, `(.L_x_0) ;  /* 0x000000e000007945 */ /* 0x000fe20003800200 */
[----:B------:R-:W-:-:S05]  /*0150*/  IMAD.IADD R11, R2, 0x1, R11 ;  /* 0x00000001020b7824 */ /* 0x000fca00078e020b */
[----:B----4-:R-:W-:Y:S01]  /*0160*/  ISETP.GE.AND P2, PT, R11, UR5, PT ;  /* 0x000000050b007c0c */ /* 0x010fe2000bf46270 */
[----:B--2---:R-:W0:Y:S08]  /*0170*/  MUFU.RCP R3, R16 ;  /* 0x0000001000037308 */ /* 0x004e300000001000 */
[----:B---3--:R-:W1:Y:S01]  /*0180*/  FCHK P0, R0, R16 ;  /* 0x0000001000007302 */ /* 0x008e620000000000 */
[----:B0-----:R-:W-:-:S04]  /*0190*/  FFMA R10, -R16, R3, 1 ;  /* 0x3f800000100a7423 */ /* 0x001fc80000000103 */
[----:B------:R-:W-:-:S04]  /*01a0*/  FFMA R3, R3, R10, R3 ;  /* 0x0000000a03037223 */ /* 0x000fc80000000003 */
[----:B------:R-:W-:-:S04]  /*01b0*/  FFMA R10, R0, R3, RZ ;  /* 0x00000003000a7223 */ /* 0x000fc800000000ff */
[----:B------:R-:W-:-:S04]  /*01c0*/  FFMA R12, -R16, R10, R0 ;  /* 0x0000000a100c7223 */ /* 0x000fc80000000100 */
[----:B------:R-:W-:Y:S01]  /*01d0*/  FFMA R3, R3, R12, R10 ;  /* 0x0000000c03037223 */ /* 0x000fe2000000000a */
[----:B-1----:R-:W-:Y:S06]  /*01e0*/  @!P0 BRA `(.L_x_1) ;  /* 0x00000000000c8947 */ /* 0x002fec0003800000 */
[----:B------:R-:W-:-:S07]  /*01f0*/  MOV R10, 0x210 ;  /* 0x00000210000a7802 */ /* 0x000fce0000000f00 */
[----:B------:R-:W-:Y:S05]  /*0200*/  CALL.REL.NOINC `($__internal_0_$__cuda_sm3x_div_rn_noftz_f32_slowpath) ;  /* 0x0000000000187944 */ /* 0x000fea0003c00000 */
[----:B------:R-:W-:-:S07]  /*0210*/  IMAD.MOV.U32 R3, RZ, RZ, R0 ;  /* 0x000000ffff037224 */ /* 0x000fce00078e0000 */
.L_x_1:
[----:B------:R-:W-:Y:S05]  /*0220*/  BSYNC.RECONVERGENT B0 ;  /* 0x0000000000007941 */ /* 0x000fea0003800200 */
.L_x_0:
[----:B------:R-:W-:-:S05]  /*0230*/  IMAD.WIDE R12, R13, 0x4, R8 ;  /* 0x000000040d0c7825 */ /* 0x000fca00078e0208 */
[----:B------:R1:W-:Y:S01]  /*0240*/  STG.E desc[UR6][R12.64], R3 ;  /* 0x000000030c007986 */ /* 0x0003e2000c101906 */
[----:B------:R-:W-:Y:S05]  /*0250*/  @!P2 BRA `(.L_x_2) ;  /* 0xfffffffc00a4a947 */ /* 0x000fea000383ffff */
[----:B------:R-:W-:Y:S05]  /*0260*/  EXIT ;  /* 0x000000000000794d */ /* 0x000fea0003800000 */
        .weak           $__internal_0_$__cuda_sm3x_div_rn_noftz_f32_slowpath
        .type           $__internal_0_$__cuda_sm3x_div_rn_noftz_f32_slowpath,@function
        .size           $__internal_0_$__cuda_sm3x_div_rn_noftz_f32_slowpath,(.L_x_21 - $__internal_0_$__cuda_sm3x_div_rn_noftz_f32_slowpath)
$__internal_0_$__cuda_sm3x_div_rn_noftz_f32_slowpath:
[----:B------:R-:W-:Y:S01]  /*0270*/  SHF.R.U32.HI R14, RZ, 0x17, R16 ;  /* 0x00000017ff0e7819 */ /* 0x000fe20000011610 */
[----:B------:R-:W-:Y:S01]  /*0280*/  BSSY.RECONVERGENT B1, `(.L_x_3) ;  /* 0x0000064000017945 */ /* 0x000fe20003800200 */
[--C-:B------:R-:W-:Y:S01]  /*0290*/  SHF.R.U32.HI R3, RZ, 0x17, R0.reuse ;  /* 0x00000017ff037819 */ /* 0x100fe20000011600 */
[----:B------:R-:W-:Y:S01]  /*02a0*/  IMAD.MOV.U32 R15, RZ, RZ, R0 ;  /* 0x000000ffff0f7224 */ /* 0x000fe200078e0000 */
[----:B------:R-:W-:Y:S02]  /*02b0*/  LOP3.LUT R14, R14, 0xff, RZ, 0xc0, !PT ;  /* 0x000000ff0e0e7812 */ /* 0x000fe400078ec0ff */
[----:B------:R-:W-:-:S03]  /*02c0*/  LOP3.LUT R18, R3, 0xff, RZ, 0xc0, !PT ;  /* 0x000000ff03127812 */ /* 0x000fc600078ec0ff */
[----:B------:R-:W-:Y:S02]  /*02d0*/  VIADD R19, R14, 0xffffffff ;  /* 0xffffffff0e137836 */ /* 0x000fe40000000000 */
[----:B------:R-:W-:-:S03]  /*02e0*/  VIADD R17, R18, 0xffffffff ;  /* 0xffffffff12117836 */ /* 0x000fc60000000000 */
[----:B------:R-:W-:-:S04]  /*02f0*/  ISETP.GT.U32.AND P0, PT, R19, 0xfd, PT ;  /* 0x000000fd1300780c */ /* 0x000fc80003f04070 */
[----:B------:R-:W-:-:S13]  /*0300*/  ISETP.GT.U32.OR P0, PT, R17, 0xfd, P0 ;  /* 0x000000fd1100780c */ /* 0x000fda0000704470 */
[----:B------:R-:W-:Y:S01]  /*0310*/  @!P0 IMAD.MOV.U32 R12, RZ, RZ, RZ ;  /* 0x000000ffff0c8224 */ /* 0x000fe200078e00ff */
[----:B------:R-:W-:Y:S06]  /*0320*/  @!P0 BRA `(.L_x_4) ;  /* 0x0000000000608947 */ /* 0x000fec0003800000 */
[----:B------:R-:W-:Y:S01]  /*0330*/  FSETP.GTU.FTZ.AND P0, PT, |R0|, +INF , PT ;  /* 0x7f8000000000780b */ /* 0x000fe20003f1c200 */
[----:B------:R-:W-:Y:S01]  /*0340*/  IMAD.MOV.U32 R3, RZ, RZ, R16 ;  /* 0x000000ffff037224 */ /* 0x000fe200078e0010 */
[----:B------:R-:W-:-:S04]  /*0350*/  FSETP.GTU.FTZ.AND P1, PT, |R16|, +INF , PT ;  /* 0x7f8000001000780b */ /* 0x000fc80003f3c200 */
[----:B------:R-:W-:-:S13]  /*0360*/  PLOP3.LUT P0, PT, P0, P1, PT, 0xf8, 0x8f ;  /* 0x00000000008f781c */ /* 0x000fda0000703f70 */
[----:B------:R-:W-:Y:S05]  /*0370*/  @P0 BRA `(.L_x_5) ;  /* 0x00000004004c0947 */ /* 0x000fea0003800000 */
[----:B------:R-:W-:-:S13]  /*0380*/  LOP3.LUT P0, RZ, R16, 0x7fffffff, R15, 0xc8, !PT ;  /* 0x7fffffff10ff7812 */ /* 0x000fda000780c80f */
[----:B------:R-:W-:Y:S05]  /*0390*/  @!P0 BRA `(.L_x_6) ;  /* 0x00000004003c8947 */ /* 0x000fea0003800000 */
[C---:B------:R-:W-:Y:S02]  /*03a0*/  FSETP.NEU.FTZ.AND P3, PT, |R0|.reuse, +INF , PT ;  /* 0x7f8000000000780b */ /* 0x040fe40003f7d200 */
[----:B------:R-:W-:Y:S02]  /*03b0*/  FSETP.NEU.FTZ.AND P1, PT, |R3|, +INF , PT ;  /* 0x7f8000000300780b */ /* 0x000fe40003f3d200 */
[----:B------:R-:W-:-:S11]  /*03c0*/  FSETP.NEU.FTZ.AND P0, PT, |R0|, +INF , PT ;  /* 0x7f8000000000780b */ /* 0x000fd60003f1d200 */
[----:B------:R-:W-:Y:S05]  /*03d0*/  @!P1 BRA !P3, `(.L_x_6) ;  /* 0x00000004002c9947 */ /* 0x000fea0005800000 */
[----:B------:R-:W-:-:S04]  /*03e0*/  LOP3.LUT P3, RZ, R15, 0x7fffffff, RZ, 0xc0, !PT ;  /* 0x7fffffff0fff7812 */ /* 0x000fc8000786c0ff */
[----:B------:R-:W-:-:S13]  /*03f0*/  PLOP3.LUT P1, PT, P1, P3, PT, 0x2f, 0xf2 ;  /* 0x0000000000f2781c */ /* 0x000fda0000f26577 */
[----:B------:R-:W-:Y:S05]  /*0400*/  @P1 BRA `(.L_x_7) ;  /* 0x0000000400181947 */ /* 0x000fea0003800000 */
[----:B------:R-:W-:-:S04]  /*0410*/  LOP3.LUT P1, RZ, R16, 0x7fffffff, RZ, 0xc0, !PT ;  /* 0x7fffffff10ff7812 */ /* 0x000fc8000782c0ff */
[----:B------:R-:W-:-:S13]  /*0420*/  PLOP3.LUT P0, PT, P0, P1, PT, 0x2f, 0xf2 ;  /* 0x0000000000f2781c */ /* 0x000fda0000702577 */
[----:B------:R-:W-:Y:S05]  /*0430*/  @P0 BRA `(.L_x_8) ;  /* 0x0000000400000947 */ /* 0x000fea0003800000 */
[----:B------:R-:W-:Y:S02]  /*0440*/  ISETP.GE.AND P0, PT, R17, RZ, PT ;  /* 0x000000ff1100720c */ /* 0x000fe40003f06270 */
[----:B------:R-:W-:-:S11]  /*0450*/  ISETP.GE.AND P1, PT, R19, RZ, PT ;  /* 0x000000ff1300720c */ /* 0x000fd60003f26270 */
[----:B------:R-:W-:Y:S02]  /*0460*/  @P0 IMAD.MOV.U32 R12, RZ, RZ, RZ ;  /* 0x000000ffff0c0224 */ /* 0x000fe400078e00ff */
[----:B------:R-:W-:Y:S01]  /*0470*/  @!P0 FFMA R15, R0, 1.84467440737095516160e+19, RZ ;  /* 0x5f800000000f8823 */ /* 0x000fe200000000ff */
[----:B------:R-:W-:Y:S02]  /*0480*/  @!P0 IMAD.MOV.U32 R12, RZ, RZ, -0x40 ;  /* 0xffffffc0ff0c8424 */ /* 0x000fe400078e00ff */
[----:B------:R-:W-:Y:S02]  /*0490*/  @!P1 FFMA R16, R3, 1.84467440737095516160e+19, RZ ;  /* 0x5f80000003109823 */ /* 0x000fe400000000ff */
[----:B------:R-:W-:-:S07]  /*04a0*/  @!P1 VIADD R12, R12, 0x40 ;  /* 0x000000400c0c9836 */ /* 0x000fce0000000000 */
.L_x_4:
[----:B------:R-:W-:Y:S01]  /*04b0*/  LEA R3, R14, 0xc0800000, 0x17 ;  /* 0xc08000000e037811 */ /* 0x000fe200078eb8ff */
[----:B------:R-:W-:Y:S04]  /*04c0*/  BSSY.RECONVERGENT B2, `(.L_x_9) ;  /* 0x0000036000027945 */ /* 0x000fe80003800200 */
[----:B------:R-:W-:Y:S02]  /*04d0*/  IMAD.IADD R17, R16, 0x1, -R3 ;  /* 0x0000000110117824 */ /* 0x000fe400078e0a03 */
[----:B------:R-:W-:Y:S02]  /*04e0*/  VIADD R16, R18, 0xffffff81 ;  /* 0xffffff8112107836 */ /* 0x000fe40000000000 */
[----:B------:R-:W0:Y:S01]  /*04f0*/  MUFU.RCP R3, R17 ;  /* 0x0000001100037308 */ /* 0x000e220000001000 */
[----:B------:R-:W-:Y:S01]  /*0500*/  FADD.FTZ R19, -R17, -RZ ;  /* 0x800000ff11137221 */ /* 0x000fe20000010100 */
[----:B------:R-:W-:-:S03]  /*0510*/  IMAD R0, R16, -0x800000, R15 ;  /* 0xff80000010007824 */ /* 0x000fc600078e020f */
[----:B0-----:R-:W-:-:S04]  /*0520*/  FFMA R18, R3, R19, 1 ;  /* 0x3f80000003127423 */ /* 0x001fc80000000013 */
[----:B------:R-:W-:-:S04]  /*0530*/  FFMA R3, R3, R18, R3 ;  /* 0x0000001203037223 */ /* 0x000fc80000000003 */
[----:B------:R-:W-:-:S04]  /*0540*/  FFMA R18, R0, R3, RZ ;  /* 0x0000000300127223 */ /* 0x000fc800000000ff */
[----:B------:R-:W-:-:S04]  /*0550*/  FFMA R15, R19, R18, R0 ;  /* 0x00000012130f7223 */ /* 0x000fc80000000000 */
[----:B------:R-:W-:Y:S01]  /*0560*/  FFMA R18, R3, R15, R18 ;  /* 0x0000000f03127223 */ /* 0x000fe20000000012 */
[----:B------:R-:W-:-:S03]  /*0570*/  IADD3 R15, PT, PT, R16, 0x7f, -R14 ;  /* 0x0000007f100f7810 */ /* 0x000fc60007ffe80e */
[----:B------:R-:W-:Y:S02]  /*0580*/  FFMA R19, R19, R18, R0 ;  /* 0x0000001213137223 */ /* 0x000fe40000000000 */
[----:B------:R-:W-:Y:S02]  /*0590*/  IMAD.IADD R15, R15, 0x1, R12 ;  /* 0x000000010f0f7824 */ /* 0x000fe400078e020c */
[----:B------:R-:W-:-:S05]  /*05a0*/  FFMA R0, R3, R19, R18 ;  /* 0x0000001303007223 */ /* 0x000fca0000000012 */
[----:B------:R-:W-:-:S04]  /*05b0*/  SHF.R.U32.HI R14, RZ, 0x17, R0 ;  /* 0x00000017ff0e7819 */ /* 0x000fc80000011600 */
[----:B------:R-:W-:-:S05]  /*05c0*/  LOP3.LUT R14, R14, 0xff, RZ, 0xc0, !PT ;  /* 0x000000ff0e0e7812 */ /* 0x000fca00078ec0ff */
[----:B------:R-:W-:-:S04]  /*05d0*/  IMAD.IADD R16, R14, 0x1, R15 ;  /* 0x000000010e107824 */ /* 0x000fc800078e020f */
[----:B------:R-:W-:-:S05]  /*05e0*/  VIADD R12, R16, 0xffffffff ;  /* 0xffffffff100c7836 */ /* 0x000fca0000000000 */
[----:B------:R-:W-:-:S13]  /*05f0*/  ISETP.GE.U32.AND P0, PT, R12, 0xfe, PT ;  /* 0x000000fe0c00780c */ /* 0x000fda0003f06070 */
[----:B------:R-:W-:Y:S05]  /*0600*/  @!P0 BRA `(.L_x_10) ;  /* 0x0000000000808947 */ /* 0x000fea0003800000 */
[----:B------:R-:W-:-:S13]  /*0610*/  ISETP.GT.AND P0, PT, R16, 0xfe, PT ;  /* 0x000000fe1000780c */ /* 0x000fda0003f04270 */
[----:B------:R-:W-:Y:S05]  /*0620*/  @P0 BRA `(.L_x_11) ;  /* 0x00000000006c0947 */ /* 0x000fea0003800000 */
[----:B------:R-:W-:-:S13]  /*0630*/  ISETP.GE.AND P0, PT, R16, 0x1, PT ;  /* 0x000000011000780c */ /* 0x000fda0003f06270 */
[----:B------:R-:W-:Y:S05]  /*0640*/  @P0 BRA `(.L_x_12) ;  /* 0x0000000000740947 */ /* 0x000fea0003800000 */
[----:B------:R-:W-:Y:S02]  /*0650*/  ISETP.GE.AND P0, PT, R16, -0x18, PT ;  /* 0xffffffe81000780c */ /* 0x000fe40003f06270 */
[----:B------:R-:W-:-:S11]  /*0660*/  LOP3.LUT R0, R0, 0x80000000, RZ, 0xc0, !PT ;  /* 0x8000000000007812 */ /* 0x000fd600078ec0ff */
[----:B------:R-:W-:Y:S05]  /*0670*/  @!P0 BRA `(.L_x_12) ;  /* 0x0000000000688947 */ /* 0x000fea0003800000 */
[CC--:B------:R-:W-:Y:S01]  /*0680*/  FFMA.RZ R12, R3.reuse, R19.reuse, R18 ;  /* 0x00000013030c7223 */ /* 0x0c0fe2000000c012 */
[C---:B------:R-:W-:Y:S01]  /*0690*/  VIADD R15, R16.reuse, 0x20 ;  /* 0x00000020100f7836 */ /* 0x040fe20000000000 */
[C---:B------:R-:W-:Y:S02]  /*06a0*/  ISETP.NE.AND P3, PT, R16.reuse, RZ, PT ;  /* 0x000000ff1000720c */ /* 0x040fe40003f65270 */
[----:B------:R-:W-:Y:S01]  /*06b0*/  ISETP.NE.AND P1, PT, R16, RZ, PT ;  /* 0x000000ff1000720c */ /* 0x000fe20003f25270 */
[----:B------:R-:W-:Y:S01]  /*06c0*/  IMAD.MOV R16, RZ, RZ, -R16 ;  /* 0x000000ffff107224 */ /* 0x000fe200078e0a10 */
[----:B------:R-:W-:Y:S01]  /*06d0*/  LOP3.LUT R14, R12, 0x7fffff, RZ, 0xc0, !PT ;  /* 0x007fffff0c0e7812 */ /* 0x000fe200078ec0ff */
[CCC-:B------:R-:W-:Y:S01]  /*06e0*/  FFMA.RP R12, R3.reuse, R19.reuse, R18.reuse ;  /* 0x00000013030c7223 */ /* 0x1c0fe20000008012 */
[----:B------:R-:W-:Y:S02]  /*06f0*/  FFMA.RM R3, R3, R19, R18 ;  /* 0x0000001303037223 */ /* 0x000fe40000004012 */
[----:B------:R-:W-:-:S03]  /*0700*/  LOP3.LUT R14, R14, 0x800000, RZ, 0xfc, !PT ;  /* 0x008000000e0e7812 */ /* 0x000fc600078efcff */
[----:B------:R-:W-:Y:S02]  /*0710*/  FSETP.NEU.FTZ.AND P0, PT, R12, R3, PT ;  /* 0x000000030c00720b */ /* 0x000fe40003f1d000 */
[----:B------:R-:W-:Y:S02]  /*0720*/  SHF.L.U32 R15, R14, R15, RZ ;  /* 0x0000000f0e0f7219 */ /* 0x000fe400000006ff */
[----:B------:R-:W-:Y:S02]  /*0730*/  SEL R3, R16, RZ, P3 ;  /* 0x000000ff10037207 */ /* 0x000fe40001800000 */
[----:B------:R-:W-:Y:S02]  /*0740*/  ISETP.NE.AND P1, PT, R15, RZ, P1 ;  /* 0x000000ff0f00720c */ /* 0x000fe40000f25270 */
[----:B------:R-:W-:Y:S02]  /*0750*/  SHF.R.U32.HI R3, RZ, R3, R14 ;  /* 0x00000003ff037219 */ /* 0x000fe4000001160e */
[----:B------:R-:W-:-:S02]  /*0760*/  PLOP3.LUT P0, PT, P0, P1, PT, 0xf8, 0x8f ;  /* 0x00000000008f781c */ /* 0x000fc40000703f70 */
[----:B------:R-:W-:Y:S02]  /*0770*/  SHF.R.U32.HI R15, RZ, 0x1, R3 ;  /* 0x00000001ff0f7819 */ /* 0x000fe40000011603 */
[----:B------:R-:W-:-:S04]  /*0780*/  SEL R12, RZ, 0x1, !P0 ;  /* 0x00000001ff0c7807 */ /* 0x000fc80004000000 */
[----:B------:R-:W-:-:S04]  /*0790*/  LOP3.LUT R12, R12, 0x1, R15, 0xf8, !PT ;  /* 0x000000010c0c7812 */ /* 0x000fc800078ef80f */
[----:B------:R-:W-:-:S05]  /*07a0*/  LOP3.LUT R12, R12, R3, RZ, 0xc0, !PT ;  /* 0x000000030c0c7212 */ /* 0x000fca00078ec0ff */
[----:B------:R-:W-:-:S05]  /*07b0*/  IMAD.IADD R15, R15, 0x1, R12 ;  /* 0x000000010f0f7824 */ /* 0x000fca00078e020c */
[----:B------:R-:W-:Y:S01]  /*07c0*/  LOP3.LUT R0, R15, R0, RZ, 0xfc, !PT ;  /* 0x000000000f007212 */ /* 0x000fe200078efcff */
[----:B------:R-:W-:Y:S06]  /*07d0*/  BRA `(.L_x_12) ;  /* 0x0000000000107947 */ /* 0x000fec0003800000 */
.L_x_11:
[----:B------:R-:W-:-:S04]  /*07e0*/  LOP3.LUT R0, R0, 0x80000000, RZ, 0xc0, !PT ;  /* 0x8000000000007812 */ /* 0x000fc800078ec0ff */
[----:B------:R-:W-:Y:S01]  /*07f0*/  LOP3.LUT R0, R0, 0x7f800000, RZ, 0xfc, !PT ;  /* 0x7f80000000007812 */ /* 0x000fe200078efcff */
[----:B------:R-:W-:Y:S06]  /*0800*/  BRA `(.L_x_12) ;  /* 0x0000000000047947 */ /* 0x000fec0003800000 */
.L_x_10:
[----:B------:R-:W-:-:S07]  /*0810*/  IMAD R0, R15, 0x800000, R0 ;  /* 0x008000000f007824 */ /* 0x000fce00078e0200 */
.L_x_12:
[----:B------:R-:W-:Y:S05]  /*0820*/  BSYNC.RECONVERGENT B2 ;  /* 0x0000000000027941 */ /* 0x000fea0003800200 */
.L_x_9:
[----:B------:R-:W-:Y:S05]  /*0830*/  BRA `(.L_x_13) ;  /* 0x0000000000207947 */ /* 0x000fea0003800000 */
.L_x_8:
[----:B------:R-:W-:-:S04]  /*0840*/  LOP3.LUT R0, R16, 0x80000000, R15, 0x48, !PT ;  /* 0x8000000010007812 */ /* 0x000fc800078e480f */
[----:B------:R-:W-:Y:S01]  /*0850*/  LOP3.LUT R0, R0, 0x7f800000, RZ, 0xfc, !PT ;  /* 0x7f80000000007812 */ /* 0x000fe200078efcff */
[----:B------:R-:W-:Y:S06]  /*0860*/  BRA `(.L_x_13) ;  /* 0x0000000000147947 */ /* 0x000fec0003800000 */
.L_x_7:
[----:B------:R-:W-:Y:S01]  /*0870*/  LOP3.LUT R0, R16, 0x80000000, R15, 0x48, !PT ;  /* 0x8000000010007812 */ /* 0x000fe200078e480f */
[----:B------:R-:W-:Y:S06]  /*0880*/  BRA `(.L_x_13) ;  /* 0x00000000000c7947 */ /* 0x000fec0003800000 */
.L_x_6:
[----:B------:R-:W0:Y:S01]  /*0890*/  MUFU.RSQ R0, -QNAN ;  /* 0xffc0000000007908 */ /* 0x000e220000001400 */
[----:B------:R-:W-:Y:S05]  /*08a0*/  BRA `(.L_x_13) ;  /* 0x0000000000047947 */ /* 0x000fea0003800000 */
.L_x_5:
[----:B------:R-:W-:-:S07]  /*08b0*/  FADD.FTZ R0, R0, R3 ;  /* 0x0000000300007221 */ /* 0x000fce0000010000 */
.L_x_13:
[----:B------:R-:W-:Y:S05]  /*08c0*/  BSYNC.RECONVERGENT B1 ;  /* 0x0000000000017941 */ /* 0x000fea0003800200 */
.L_x_3:
[----:B------:R-:W-:Y:S02]  /*08d0*/  IMAD.MOV.U32 R14, RZ, RZ, R10 ;  /* 0x000000ffff0e7224 */ /* 0x000fe400078e000a */
[----:B------:R-:W-:-:S04]  /*08e0*/  IMAD.MOV.U32 R15, RZ, RZ, 0x0 ;  /* 0x00000000ff0f7424 */ /* 0x000fc800078e00ff */
[----:B0-----:R-:W-:Y:S05]  /*08f0*/  RET.REL.NODEC R14 `(_Z11kernelDiv2dPfS_S_i) ;  /* 0xfffffff40ec07950 */ /* 0x001fea0003c3ffff */
.L_x_14:
[----:B------:R-:W-:-:S00]  /*0900*/  BRA `(.L_x_14) ;  /* 0xfffffffc00fc7947 */ /* 0x000fc0000383ffff */
[----:B------:R-:W-:-:S00]  /*0910*/  NOP ;  /* 0x0000000000007918 */ /* 0x000fc00000000000 */
        /* <DEDUP_REMOVED lines=14> */
.L_x_21:


//--------------------- .text._Z11kernelMul2dPfS_S_i --------------------------
	.section	.text._Z11kernelMul2dPfS_S_i,"ax",@progbits
	.align	128
        .global         _Z11kernelMul2dPfS_S_i
        .type           _Z11kernelMul2dPfS_S_i,@function
        .size           _Z11kernelMul2dPfS_S_i,(.L_x_23 - _Z11kernelMul2dPfS_S_i)
        .other          _Z11kernelMul2dPfS_S_i,@"STO_CUDA_ENTRY STV_DEFAULT"
_Z11kernelMul2dPfS_S_i:
.text._Z11kernelMul2dPfS_S_i:
        /* <DEDUP_REMOVED lines=11> */
[----:B------:R-:W3:Y:S08]  /*00b0*/  LDC.64 R8, c[0x0][0x380] ;  /* 0x0000e000ff087b82 */ /* 0x000ef00000000a00 */
[----:B------:R-:W4:Y:S01]  /*00c0*/  LDC.64 R10, c[0x0][0x388] ;  /* 0x0000e200ff0a7b82 */ /* 0x000f220000000a00 */
[----:B-1----:R-:W-:-:S07]  /*00d0*/  IMAD R15, R15, UR4, RZ ;  /* 0x000000040f0f7c24 */ /* 0x002fce000f8e02ff */
.L_x_15:
[----:B---3--:R-:W-:-:S04]  /*00e0*/  IMAD.WIDE R2, R0, 0x4, R8 ;  /* 0x0000000400027825 */ /* 0x008fc800078e0208 */
[C---:B----4-:R-:W-:Y:S02]  /*00f0*/  IMAD.WIDE R4, R0.reuse, 0x4, R10 ;  /* 0x0000000400047825 */ /* 0x050fe400078e020a */
[----:B--2---:R-:W2:Y:S04]  /*0100*/  LDG.E R2, desc[UR6][R2.64] ;  /* 0x0000000602027981 */ /* 0x004ea8000c1e1900 */
[----:B------:R-:W2:Y:S01]  /*0110*/  LDG.E R5, desc[UR6][R4.64] ;  /* 0x0000000604057981 */ /* 0x000ea2000c1e1900 */
[----:B01----:R-:W-:Y:S01]  /*0120*/  IMAD.WIDE R6, R0, 0x4, R12 ;  /* 0x0000000400067825 */ /* 0x003fe200078e020c */
[----:B------:R-:W-:-:S04]  /*0130*/  IADD3 R0, PT, PT, R15, R0, RZ ;  /* 0x000000000f007210 */ /* 0x000fc80007ffe0ff */
[----:B------:R-:W-:Y:S01]  /*0140*/  ISETP.GE.AND P0, PT, R0, UR5, PT ;  /* 0x0000000500007c0c */ /* 0x000fe2000bf06270 */
[----:B--2---:R-:W-:-:S05]  /*0150*/  FMUL R17, R2, R5 ;  /* 0x0000000502117220 */ /* 0x004fca0000400000 */
[----:B------:R1:W-:Y:S07]  /*0160*/  STG.E desc[UR6][R6.64], R17 ;  /* 0x0000001106007986 */ /* 0x0003ee000c101906 */
[----:B------:R-:W-:Y:S05]  /*0170*/  @!P0 BRA `(.L_x_15) ;  /* 0xfffffffc00d88947 */ /* 0x000fea000383ffff */
[----:B------:R-:W-:Y:S05]  /*0180*/  EXIT ;  /* 0x000000000000794d */ /* 0x000fea0003800000 */
.L_x_16:
        /* <DEDUP_REMOVED lines=15> */
.L_x_23:


//--------------------- .text._Z11kernelSub2dPfS_S_i --------------------------
	.section	.text._Z11kernelSub2dPfS_S_i,"ax",@progbits
	.align	128
        .global         _Z11kernelSub2dPfS_S_i
        .type           _Z11kernelSub2dPfS_S_i,@function
        .size           _Z11kernelSub2dPfS_S_i,(.L_x_24 - _Z11kernelSub2dPfS_S_i)
        .other          _Z11kernelSub2dPfS_S_i,@"STO_CUDA_ENTRY STV_DEFAULT"
_Z11kernelSub2dPfS_S_i:
.text._Z11kernelSub2dPfS_S_i:
        /* <DEDUP_REMOVED lines=14> */
.L_x_17:
[----:B---3--:R-:W-:-:S04]  /*00e0*/  IMAD.WIDE R2, R0, 0x4, R8 ;  /* 0x0000000400027825 */ /* 0x008fc800078e0208 */
[C---:B----4-:R-:W-:Y:S02]  /*00f0*/  IMAD.WIDE R4, R0.reuse, 0x4, R10 ;  /* 0x0000000400047825 */ /* 0x050fe400078e020a */
[----:B--2---:R-:W2:Y:S04]  /*0100*/  LDG.E R2, desc[UR6][R2.64] ;  /* 0x0000000602027981 */ /* 0x004ea8000c1e1900 */
[----:B------:R-:W2:Y:S01]  /*0110*/  LDG.E R5, desc[UR6][R4.64] ;  /* 0x0000000604057981 */ /* 0x000ea2000c1e1900 */
[----:B01----:R-:W-:Y:S01]  /*0120*/  IMAD.WIDE R6, R0, 0x4, R12 ;  /* 0x0000000400067825 */ /* 0x003fe200078e020c */
[----:B------:R-:W-:-:S04]  /*0130*/  IADD3 R0, PT, PT, R15, R0, RZ ;  /* 0x000000000f007210 */ /* 0x000fc80007ffe0ff */
[----:B------:R-:W-:Y:S01]  /*0140*/  ISETP.GE.AND P0, PT, R0, UR5, PT ;  /* 0x0000000500007c0c */ /* 0x000fe2000bf06270 */
[----:B--2---:R-:W-:-:S05]  /*0150*/  FADD R17, R2, -R5 ;  /* 0x8000000502117221 */ /* 0x004fca0000000000 */
[----:B------:R1:W-:Y:S07]  /*0160*/  STG.E desc[UR6][R6.64], R17 ;  /* 0x0000001106007986 */ /* 0x0003ee000c101906 */
[----:B------:R-:W-:Y:S05]  /*0170*/  @!P0 BRA `(.L_x_17) ;  /* 0xfffffffc00d88947 */ /* 0x000fea000383ffff */
[----:B------:R-:W-:Y:S05]  /*0180*/  EXIT ;  /* 0x000000000000794d */ /* 0x000fea0003800000 */
.L_x_18:
        /* <DEDUP_REMOVED lines=15> */
.L_x_24:


//--------------------- .text._Z11kernelAdd2dPfS_S_i --------------------------
	.section	.text._Z11kernelAdd2dPfS_S_i,"ax",@progbits
	.align	128
        .global         _Z11kernelAdd2dPfS_S_i
        .type           _Z11kernelAdd2dPfS_S_i,@function
        .size           _Z11kernelAdd2dPfS_S_i,(.L_x_25 - _Z11kernelAdd2dPfS_S_i)
        .other          _Z11kernelAdd2dPfS_S_i,@"STO_CUDA_ENTRY STV_DEFAULT"
_Z11kernelAdd2dPfS_S_i:
.text._Z11kernelAdd2dPfS_S_i:
        /* <DEDUP_REMOVED lines=14> */
.L_x_19:
[----:B---3--:R-:W-:-:S04]  /*00e0*/  IMAD.WIDE R2, R0, 0x4, R8 ;  /* 0x0000000400027825 */ /* 0x008fc800078e0208 */
[C---:B----4-:R-:W-:Y:S02]  /*00f0*/  IMAD.WIDE R4, R0.reuse, 0x4, R10 ;  /* 0x0000000400047825 */ /* 0x050fe400078e020a */
[----:B--2---:R-:W2:Y:S04]  /*0100*/  LDG.E R2, desc[UR6][R2.64] ;  /* 0x0000000602027981 */ /* 0x004ea8000c1e1900 */
[----:B------:R-:W2:Y:S01]  /*0110*/  LDG.E R5, desc[UR6][R4.64] ;  /* 0x0000000604057981 */ /* 0x000ea2000c1e1900 */
[----:B01----:R-:W-:Y:S01]  /*0120*/  IMAD.WIDE R6, R0, 0x4, R12 ;  /* 0x0000000400067825 */ /* 0x003fe200078e020c */
[----:B------:R-:W-:-:S04]  /*0130*/  IADD3 R0, PT, PT, R15, R0, RZ ;  /* 0x000000000f007210 */ /* 0x000fc80007ffe0ff */
[----:B------:R-:W-:Y:S01]  /*0140*/  ISETP.GE.AND P0, PT, R0, UR5, PT ;  /* 0x0000000500007c0c */ /* 0x000fe2000bf06270 */
[----:B--2---:R-:W-:-:S05]  /*0150*/  FADD R17, R2, R5 ;  /* 0x0000000502117221 */ /* 0x004fca0000000000 */
[----:B------:R1:W-:Y:S07]  /*0160*/  STG.E desc[UR6][R6.64], R17 ;  /* 0x0000001106007986 */ /* 0x0003ee000c101906 */
[----:B------:R-:W-:Y:S05]  /*0170*/  @!P0 BRA `(.L_x_19) ;  /* 0xfffffffc00d88947 */ /* 0x000fea000383ffff */
[----:B------:R-:W-:Y:S05]  /*0180*/  EXIT ;  /* 0x000000000000794d */ /* 0x000fea0003800000 */
.L_x_20:
        /* <DEDUP_REMOVED lines=15> */
.L_x_25:


//--------------------- .nv.shared.reserved.0     --------------------------
	.section	.nv.shared.reserved.0,"aw",@nobits
	.weak		__nv_reservedSMEM_offset_0_alias
	.size		__nv_reservedSMEM_offset_0_alias, 0, 64
	.other		__nv_reservedSMEM_offset_0_alias,@"STO_CUDA_RESERVED_SHARED STV_DEFAULT"
__nv_reservedSMEM_offset_0_alias:
	.zero		0
	.zero		64


//--------------------- .nv.constant0._Z11kernelDiv2dPfS_S_i --------------------------
	.section	.nv.constant0._Z11kernelDiv2dPfS_S_i,"a",@progbits
	.sectionflags	@""
	.align	4
.nv.constant0._Z11kernelDiv2dPfS_S_i:
	.zero		924


//--------------------- .nv.constant0._Z11kernelMul2dPfS_S_i --------------------------
	.section	.nv.constant0._Z11kernelMul2dPfS_S_i,"a",@progbits
	.sectionflags	@""
	.align	4
.nv.constant0._Z11kernelMul2dPfS_S_i:
	.zero		924


//--------------------- .nv.constant0._Z11kernelSub2dPfS_S_i --------------------------
	.section	.nv.constant0._Z11kernelSub2dPfS_S_i,"a",@progbits
	.sectionflags	@""
	.align	4
.nv.constant0._Z11kernelSub2dPfS_S_i:
	.zero		924


//--------------------- .nv.constant0._Z11kernelAdd2dPfS_S_i --------------------------
	.section	.nv.constant0._Z11kernelAdd2dPfS_S_i,"a",@progbits
	.sectionflags	@""
	.align	4
.nv.constant0._Z11kernelAdd2dPfS_S_i:
	.zero		924


//--------------------- SYMBOLS --------------------------

	.type		.nv.reservedSmem.offset0,@object
	.size		.nv.reservedSmem.offset0,0x4
